//
// Generated by NVIDIA NVVM Compiler
//
// Compiler Build ID: CL-36424714
// Cuda compilation tools, release 13.0, V13.0.88
// Based on NVVM 20.0.0
//

.version 9.0
.target sm_100
.address_size 64

	// .globl	_Z9reduce_v8PfS_j
// _ZZ9reduce_v8PfS_jE13warpLevelSums has been demoted

.visible .entry _Z9reduce_v8PfS_j(
	.param .u64 .ptr .align 1 _Z9reduce_v8PfS_j_param_0,
	.param .u64 .ptr .align 1 _Z9reduce_v8PfS_j_param_1,
	.param .u32 _Z9reduce_v8PfS_j_param_2
)
{
	.reg .pred 	%p<17>;
	.reg .b32 	%r<40>;
	.reg .b32 	%f<49>;
	.reg .b64 	%rd<9>;
	// demoted variable
	.shared .align 4 .b8 _ZZ9reduce_v8PfS_jE13warpLevelSums[128];
	ld.param.u64 	%rd2, [_Z9reduce_v8PfS_j_param_0];
	ld.param.u64 	%rd3, [_Z9reduce_v8PfS_j_param_1];
	ld.param.u32 	%r10, [_Z9reduce_v8PfS_j_param_2];
	mov.u32 	%r1, %ntid.x;
	mov.u32 	%r2, %ctaid.x;
	mov.u32 	%r3, %tid.x;
	mad.lo.s32 	%r39, %r1, %r2, %r3;
	shr.u32 	%r5, %r10, 2;
	setp.ge.u32 	%p1, %r39, %r5;
	mov.f32 	%f47, 0f00000000;
	@%p1 bra 	$L__BB0_4;
	mov.u32 	%r11, %nctaid.x;
	mul.lo.s32 	%r6, %r1, %r11;
	cvta.to.global.u64 	%rd1, %rd2;
	mov.f32 	%f43, 0f00000000;
	mov.f32 	%f44, %f43;
	mov.f32 	%f45, %f43;
	mov.f32 	%f46, %f43;
$L__BB0_2:
	mul.wide.u32 	%rd4, %r39, 16;
	add.s64 	%rd5, %rd1, %rd4;
	ld.global.v4.f32 	{%f17, %f18, %f19, %f20}, [%rd5];
	add.f32 	%f46, %f17, %f46;
	add.f32 	%f45, %f18, %f45;
	add.f32 	%f44, %f19, %f44;
	add.f32 	%f43, %f20, %f43;
	add.s32 	%r39, %r39, %r6;
	setp.lt.u32 	%p2, %r39, %r5;
	@%p2 bra 	$L__BB0_2;
	add.f32 	%f21, %f46, 0f00000000;
	add.f32 	%f22, %f21, %f45;
	add.f32 	%f23, %f22, %f44;
	add.f32 	%f47, %f23, %f43;
$L__BB0_4:
	and.b32  	%r9, %r3, 31;
	mov.b32 	%r12, %f47;
	shfl.sync.down.b32	%r13|%p3, %r12, 16, 31, -1;
	mov.b32 	%f24, %r13;
	add.f32 	%f25, %f47, %f24;
	mov.b32 	%r14, %f25;
	shfl.sync.down.b32	%r15|%p4, %r14, 8, 31, -1;
	mov.b32 	%f26, %r15;
	add.f32 	%f27, %f25, %f26;
	mov.b32 	%r16, %f27;
	shfl.sync.down.b32	%r17|%p5, %r16, 4, 31, -1;
	mov.b32 	%f28, %r17;
	add.f32 	%f29, %f27, %f28;
	mov.b32 	%r18, %f29;
	shfl.sync.down.b32	%r19|%p6, %r18, 2, 31, -1;
	mov.b32 	%f30, %r19;
	add.f32 	%f31, %f29, %f30;
	mov.b32 	%r20, %f31;
	shfl.sync.down.b32	%r21|%p7, %r20, 1, 31, -1;
	mov.b32 	%f32, %r21;
	add.f32 	%f11, %f31, %f32;
	bar.sync 	0;
	setp.ne.s32 	%p8, %r9, 0;
	@%p8 bra 	$L__BB0_6;
	shr.u32 	%r22, %r3, 3;
	mov.u32 	%r23, _ZZ9reduce_v8PfS_jE13warpLevelSums;
	add.s32 	%r24, %r23, %r22;
	st.shared.f32 	[%r24], %f11;
$L__BB0_6:
	bar.sync 	0;
	shr.u32 	%r25, %r1, 5;
	setp.ge.u32 	%p9, %r3, %r25;
	mov.f32 	%f48, 0f00000000;
	@%p9 bra 	$L__BB0_8;
	shl.b32 	%r26, %r9, 2;
	mov.u32 	%r27, _ZZ9reduce_v8PfS_jE13warpLevelSums;
	add.s32 	%r28, %r27, %r26;
	ld.shared.f32 	%f48, [%r28];
$L__BB0_8:
	setp.gt.u32 	%p10, %r3, 31;
	@%p10 bra 	$L__BB0_11;
	mov.b32 	%r29, %f48;
	shfl.sync.down.b32	%r30|%p11, %r29, 16, 31, -1;
	mov.b32 	%f34, %r30;
	add.f32 	%f35, %f48, %f34;
	mov.b32 	%r31, %f35;
	shfl.sync.down.b32	%r32|%p12, %r31, 8, 31, -1;
	mov.b32 	%f36, %r32;
	add.f32 	%f37, %f35, %f36;
	mov.b32 	%r33, %f37;
	shfl.sync.down.b32	%r34|%p13, %r33, 4, 31, -1;
	mov.b32 	%f38, %r34;
	add.f32 	%f39, %f37, %f38;
	mov.b32 	%r35, %f39;
	shfl.sync.down.b32	%r36|%p14, %r35, 2, 31, -1;
	mov.b32 	%f40, %r36;
	add.f32 	%f41, %f39, %f40;
	mov.b32 	%r37, %f41;
	shfl.sync.down.b32	%r38|%p15, %r37, 1, 31, -1;
	mov.b32 	%f42, %r38;
	add.f32 	%f14, %f41, %f42;
	setp.ne.s32 	%p16, %r3, 0;
	@%p16 bra 	$L__BB0_11;
	cvta.to.global.u64 	%rd6, %rd3;
	mul.wide.u32 	%rd7, %r2, 4;
	add.s64 	%rd8, %rd6, %rd7;
	st.global.f32 	[%rd8], %f14;
$L__BB0_11:
	ret;

}


// ===== COMPILED SASS (sm_100) =====

	.target	sm_100

	.elftype	@"ET_EXEC"


//--------------------- .note.nv.tkinfo           --------------------------
	.section	.note.nv.tkinfo,"",@"SHT_NOTE"
	.sectionflags	@"SHF_NOTE_NV_TKINFO"
	.tkinfo
        /*0018*/ 	.word	0x00000002
        /*0030*/ 	.string	""
        /*0030*/ 	.string	"ptxas"
        /*0030*/ 	.string	"Cuda compilation tools, release 13.0, V13.0.88"
        /*0030*/ 	.string	"Build cuda_13.0.r13.0/compiler.36424714_0"
        /*0030*/ 	.string	"-arch sm_100 -m 64 "



//--------------------- .note.nv.cuinfo           --------------------------
	.section	.note.nv.cuinfo,"",@"SHT_NOTE"
	.sectionflags	@"SHF_NOTE_NV_CUINFO"
        /*0018*/ 	.short	0x0002
        /*001a*/ 	.short	0x0064
        /*001c*/ 	.short	0x0082
	.zero		2


//--------------------- .nv.info                  --------------------------
	.section	.nv.info,"",@"SHT_CUDA_INFO"
	.align	4


	//----- nvinfo : EIATTR_REGCOUNT
	.align		4
        /*0000*/ 	.byte	0x04, 0x2f
        /*0002*/ 	.short	(.L_1 - .L_0)
	.align		4
.L_0:
        /*0004*/ 	.word	index@(_Z9reduce_v8PfS_j)
        /*0008*/ 	.word	0x00000012


	//----- nvinfo : EIATTR_FRAME_SIZE
	.align		4
.L_1:
        /*000c*/ 	.byte	0x04, 0x11
        /*000e*/ 	.short	(.L_3 - .L_2)
	.align		4
.L_2:
        /*0010*/ 	.word	index@(_Z9reduce_v8PfS_j)
        /*0014*/ 	.word	0x00000000


	//----- nvinfo : EIATTR_MIN_STACK_SIZE
	.align		4
.L_3:
        /*0018*/ 	.byte	0x04, 0x12
        /*001a*/ 	.short	(.L_5 - .L_4)
	.align		4
.L_4:
        /*001c*/ 	.word	index@(_Z9reduce_v8PfS_j)
        /*0020*/ 	.word	0x00000000
.L_5:


//--------------------- .nv.compat                --------------------------
	.section	.nv.compat,"",@"SHT_CUDA_COMPAT_INFO"
	.align	4
        /*0000*/ 	.byte	0x02, 0x09, 0x00, 0x00, 0x02, 0x02, 0x01, 0x00, 0x02, 0x05, 0x05, 0x00, 0x03, 0x07, 0x01, 0x01
        /*0010*/ 	.byte	0x02, 0x03, 0x00, 0x00, 0x02, 0x06, 0x01, 0x00, 0x04, 0x0b, 0x08, 0x00, 0x09, 0x00, 0x00, 0x00
        /*0020*/ 	.byte	0x00, 0x00, 0x00, 0x00


//--------------------- .nv.info._Z9reduce_v8PfS_j --------------------------
	.section	.nv.info._Z9reduce_v8PfS_j,"",@"SHT_CUDA_INFO"
	.sectionflags	@""
	.align	4


	//----- nvinfo : EIATTR_CUDA_API_VERSION
	.align		4
        /*0000*/ 	.byte	0x04, 0x37
        /*0002*/ 	.short	(.L_7 - .L_6)
.L_6:
        /*0004*/ 	.word	0x00000082


	//----- nvinfo : EIATTR_KPARAM_INFO
	.align		4
.L_7:
        /*0008*/ 	.byte	0x04, 0x17
        /*000a*/ 	.short	(.L_9 - .L_8)
.L_8:
        /*000c*/ 	.word	0x00000000
        /*0010*/ 	.short	0x0002
        /*0012*/ 	.short	0x0010
        /*0014*/ 	.byte	0x00, 0xf0, 0x11, 0x00


	//----- nvinfo : EIATTR_KPARAM_INFO
	.align		4
.L_9:
        /*0018*/ 	.byte	0x04, 0x17
        /*001a*/ 	.short	(.L_11 - .L_10)
.L_10:
        /*001c*/ 	.word	0x00000000
        /*0020*/ 	.short	0x0001
        /*0022*/ 	.short	0x0008
        /*0024*/ 	.byte	0x00, 0xf5, 0x21, 0x00


	//----- nvinfo : EIATTR_KPARAM_INFO
	.align		4
.L_11:
        /*0028*/ 	.byte	0x04, 0x17
        /*002a*/ 	.short	(.L_13 - .L_12)
.L_12:
        /*002c*/ 	.word	0x00000000
        /*0030*/ 	.short	0x0000
        /*0032*/ 	.short	0x0000
        /*0034*/ 	.byte	0x00, 0xf5, 0x21, 0x00


	//----- nvinfo : EIATTR_SPARSE_MMA_MASK
	.align		4
.L_13:
        /*0038*/ 	.byte	0x03, 0x50
        /*003a*/ 	.short	0x0000


	//----- nvinfo : EIATTR_MAXREG_COUNT
	.align		4
        /*003c*/ 	.byte	0x03, 0x1b
        /*003e*/ 	.short	0x00ff


	//----- nvinfo : EIATTR_NUM_BARRIERS
	.align		4
        /*0040*/ 	.byte	0x02, 0x4c
        /*0042*/ 	.byte	0x01
	.zero		1


	//----- nvinfo : EIATTR_MERCURY_ISA_VERSION
	.align		4
        /*0044*/ 	.byte	0x03, 0x5f
        /*0046*/ 	.short	0x0101


	//----- nvinfo : EIATTR_COOP_GROUP_MASK_REGIDS
	.align		4
        /*0048*/ 	.byte	0x04, 0x29
        /*004a*/ 	.short	(.L_15 - .L_14)


	//   ....[0]....
.L_14:
        /*004c*/ 	.word	0xffffffff


	//   ....[1]....
        /*0050*/ 	.word	0xffffffff


	//   ....[2]....
        /*0054*/ 	.word	0xffffffff


	//   ....[3]....
        /*0058*/ 	.word	0xffffffff


	//   ....[4]....
        /*005c*/ 	.word	0xffffffff


	//   ....[5]....
        /*0060*/ 	.word	0xffffffff


	//   ....[6]....
        /*0064*/ 	.word	0xffffffff


	//   ....[7]....
        /*0068*/ 	.word	0xffffffff


	//   ....[8]....
        /*006c*/ 	.word	0xffffffff


	//   ....[9]....
        /*0070*/ 	.word	0xffffffff


	//----- nvinfo : EIATTR_COOP_GROUP_INSTR_OFFSETS
	.align		4
.L_15:
        /*0074*/ 	.byte	0x04, 0x28
        /*0076*/ 	.short	(.L_17 - .L_16)


	//   ....[0]....
.L_16:
        /*0078*/ 	.word	0x00000220


	//   ....[1]....
        /*007c*/ 	.word	0x00000280


	//   ....[2]....
        /*0080*/ 	.word	0x000002b0


	//   ....[3]....
        /*0084*/ 	.word	0x00000300


	//   ....[4]....
        /*0088*/ 	.word	0x00000350


	//   ....[5]....
        /*008c*/ 	.word	0x000003e0


	//   ....[6]....
        /*0090*/ 	.word	0x00000410


	//   ....[7]....
        /*0094*/ 	.word	0x00000430


	//   ....[8]....
        /*0098*/ 	.word	0x00000450


	//   ....[9]....
        /*009c*/ 	.word	0x00000470


	//----- nvinfo : EIATTR_VRC_CTA_INIT_COUNT
	.align		4
.L_17:
        /*00a0*/ 	.byte	0x02, 0x4a
	.zero		1
	.zero		1


	//----- nvinfo : EIATTR_EXIT_INSTR_OFFSETS
	.align		4
        /*00a4*/ 	.byte	0x04, 0x1c
        /*00a6*/ 	.short	(.L_19 - .L_18)


	//   ....[0]....
.L_18:
        /*00a8*/ 	.word	0x000003d0


	//   ....[1]....
        /*00ac*/ 	.word	0x00000480


	//   ....[2]....
        /*00b0*/ 	.word	0x000004d0


	//----- nvinfo : EIATTR_CRS_STACK_SIZE
	.align		4
.L_19:
        /*00b4*/ 	.byte	0x04, 0x1e
        /*00b6*/ 	.short	(.L_21 - .L_20)
.L_20:
        /*00b8*/ 	.word	0x00000000


	//----- nvinfo : EIATTR_CBANK_PARAM_SIZE
	.align		4
.L_21:
        /*00bc*/ 	.byte	0x03, 0x19
        /*00be*/ 	.short	0x0014


	//----- nvinfo : EIATTR_PARAM_CBANK
	.align		4
        /*00c0*/ 	.byte	0x04, 0x0a
        /*00c2*/ 	.short	(.L_23 - .L_22)
	.align		4
.L_22:
        /*00c4*/ 	.word	index@(.nv.constant0._Z9reduce_v8PfS_j)
        /*00c8*/ 	.short	0x0380
        /*00ca*/ 	.short	0x0014


	//----- nvinfo : EIATTR_SW_WAR
	.align		4
.L_23:
        /*00cc*/ 	.byte	0x04, 0x36
        /*00ce*/ 	.short	(.L_25 - .L_24)
.L_24:
        /*00d0*/ 	.word	0x00000008
.L_25:


//--------------------- .nv.callgraph             --------------------------
	.section	.nv.callgraph,"",@"SHT_CUDA_CALLGRAPH"
	.align	4
	.sectionentsize	8
	.align		4
        /*0000*/ 	.word	0x00000000
	.align		4
        /*0004*/ 	.word	0xffffffff
	.align		4
        /*0008*/ 	.word	0x00000000
	.align		4
        /*000c*/ 	.word	0xfffffffe
	.align		4
        /*0010*/ 	.word	0x00000000
	.align		4
        /*0014*/ 	.word	0xfffffffd
	.align		4
        /*0018*/ 	.word	0x00000000
	.align		4
        /*001c*/ 	.word	0xfffffffc


//--------------------- .text._Z9reduce_v8PfS_j   --------------------------
	.section	.text._Z9reduce_v8PfS_j,"ax",@progbits
	.align	128
        .global         _Z9reduce_v8PfS_j
        .type           _Z9reduce_v8PfS_j,@function
        .size           _Z9reduce_v8PfS_j,(.L_x_5 - _Z9reduce_v8PfS_j)
        .other          _Z9reduce_v8PfS_j,@"STO_CUDA_ENTRY STV_DEFAULT"
_Z9reduce_v8PfS_j:
.text._Z9reduce_v8PfS_j:
[----:B------:R-:W-:Y:S01]  /*0000*/  LDC R1, c[0x0][0x37c] ;  /* 0x0000df00ff017b82 */ /* 0x000fe20000000800 */
[----:B------:R-:W0:Y:S01]  /*0010*/  S2R R0, SR_CTAID.X ;  /* 0x0000000000007919 */ /* 0x000e220000002500 */
[----:B------:R-:W1:Y:S01]  /*0020*/  LDCU UR4, c[0x0][0x390] ;  /* 0x00007200ff0477ac */ /* 0x000e620008000800 */
[----:B------:R-:W-:Y:S01]  /*0030*/  BSSY.RECONVERGENT B0, `(.L_x_0) ;  /* 0x000001e000007945 */ /* 0x000fe20003800200 */
[----:B------:R-:W-:Y:S01]  /*0040*/  HFMA2 R4, -RZ, RZ, 0, 0 ;  /* 0x00000000ff047431 */ /* 0x000fe200000001ff */
[----:B------:R-:W0:Y:S01]  /*0050*/  S2R R3, SR_TID.X ;  /* 0x0000000000037919 */ /* 0x000e220000002100 */
[----:B------:R-:W0:Y:S01]  /*0060*/  LDCU UR8, c[0x0][0x360] ;  /* 0x00006c00ff0877ac */ /* 0x000e220008000800 */
[----:B------:R-:W2:Y:S01]  /*0070*/  LDCU.64 UR6, c[0x0][0x358] ;  /* 0x00006b00ff0677ac */ /* 0x000ea20008000a00 */
[----:B-1----:R-:W-:Y:S01]  /*0080*/  USHF.R.U32.HI UR4, URZ, 0x2, UR4 ;  /* 0x00000002ff047899 */ /* 0x002fe20008011604 */
[----:B0-----:R-:W-:-:S05]  /*0090*/  IMAD R2, R0, UR8, R3 ;  /* 0x0000000800027c24 */ /* 0x001fca000f8e0203 */
[----:B------:R-:W-:-:S13]  /*00a0*/  ISETP.GE.U32.AND P0, PT, R2, UR4, PT ;  /* 0x0000000402007c0c */ /* 0x000fda000bf06070 */
[----:B--2---:R-:W-:Y:S05]  /*00b0*/  @P0 BRA `(.L_x_1) ;  /* 0x0000000000540947 */ /* 0x004fea0003800000 */
[----:B------:R-:W0:Y:S01]  /*00c0*/  LDC R11, c[0x0][0x370] ;  /* 0x0000dc00ff0b7b82 */ /* 0x000e220000000800 */
[----:B------:R-:W-:Y:S01]  /*00d0*/  BSSY.RECONVERGENT B1, `(.L_x_2) ;  /* 0x000000f000017945 */ /* 0x000fe20003800200 */
[----:B------:R-:W-:Y:S02]  /*00e0*/  MOV R10, RZ ;  /* 0x000000ff000a7202 */ /* 0x000fe40000000f00 */
[----:B------:R-:W-:Y:S02]  /*00f0*/  CS2R R12, SRZ ;  /* 0x00000000000c7805 */ /* 0x000fe4000001ff00 */
[----:B------:R-:W-:Y:S02]  /*0100*/  MOV R15, RZ ;  /* 0x000000ff000f7202 */ /* 0x000fe40000000f00 */
[----:B------:R-:W1:Y:S01]  /*0110*/  LDC.64 R8, c[0x0][0x380] ;  /* 0x0000e000ff087b82 */ /* 0x000e620000000a00 */
[----:B0-----:R-:W-:-:S07]  /*0120*/  IMAD R11, R11, UR8, RZ ;  /* 0x000000080b0b7c24 */ /* 0x001fce000f8e02ff */
.L_x_3:
[----:B-1----:R-:W-:-:S06]  /*0130*/  IMAD.WIDE.U32 R4, R2, 0x10, R8 ;  /* 0x0000001002047825 */ /* 0x002fcc00078e0008 */
[----:B------:R-:W2:Y:S01]  /*0140*/  LDG.E.128 R4, desc[UR6][R4.64] ;  /* 0x0000000604047981 */ /* 0x000ea2000c1e1d00 */
[----:B------:R-:W-:-:S04]  /*0150*/  IADD3 R2, PT, PT, R11, R2, RZ ;  /* 0x000000020b027210 */ /* 0x000fc80007ffe0ff */
[----:B------:R-:W-:Y:S01]  /*0160*/  ISETP.GE.U32.AND P0, PT, R2, UR4, PT ;  /* 0x0000000402007c0c */ /* 0x000fe2000bf06070 */
[----:B--2---:R-:W-:Y:S01]  /*0170*/  FADD R15, R4, R15 ;  /* 0x0000000f040f7221 */ /* 0x004fe20000000000 */
[----:B------:R-:W-:Y:S01]  /*0180*/  FADD R12, R5, R12 ;  /* 0x0000000c050c7221 */ /* 0x000fe20000000000 */
[----:B------:R-:W-:Y:S01]  /*0190*/  FADD R13, R6, R13 ;  /* 0x0000000d060d7221 */ /* 0x000fe20000000000 */
[----:B------:R-:W-:-:S09]  /*01a0*/  FADD R10, R7, R10 ;  /* 0x0000000a070a7221 */ /* 0x000fd20000000000 */
[----:B------:R-:W-:Y:S05]  /*01b0*/  @!P0 BRA `(.L_x_3) ;  /* 0xfffffffc00dc8947 */ /* 0x000fea000383ffff */
[----:B------:R-:W-:Y:S05]  /*01c0*/  BSYNC.RECONVERGENT B1 ;  /* 0x0000000000017941 */ /* 0x000fea0003800200 */
.L_x_2:
[----:B------:R-:W-:-:S04]  /*01d0*/  FADD R15, RZ, R15 ;  /* 0x0000000fff0f7221 */ /* 0x000fc80000000000 */
[----:B------:R-:W-:-:S04]  /*01e0*/  FADD R12, R12, R15 ;  /* 0x0000000f0c0c7221 */ /* 0x000fc80000000000 */
[----:B------:R-:W-:-:S04]  /*01f0*/  FADD R13, R13, R12 ;  /* 0x0000000c0d0d7221 */ /* 0x000fc80000000000 */
[----:B------:R-:W-:-:S07]  /*0200*/  FADD R4, R10, R13 ;  /* 0x0000000d0a047221 */ /* 0x000fce0000000000 */
.L_x_1:
[----:B------:R-:W-:Y:S05]  /*0210*/  BSYNC.RECONVERGENT B0 ;  /* 0x0000000000007941 */ /* 0x000fea0003800200 */
.L_x_0:
[----:B------:R-:W0:Y:S01]  /*0220*/  SHFL.DOWN PT, R5, R4, 0x10, 0x1f ;  /* 0x0a001f0004057f89 */ /* 0x000e2200000e0000 */
[----:B------:R-:W-:Y:S01]  /*0230*/  USHF.R.U32.HI UR5, URZ, 0x5, UR8 ;  /* 0x00000005ff057899 */ /* 0x000fe20008011608 */
[----:B------:R-:W-:Y:S05]  /*0240*/  BAR.SYNC.DEFER_BLOCKING 0x0 ;  /* 0x0000000000007b1d */ /* 0x000fea0000010000 */
[----:B------:R-:W-:-:S13]  /*0250*/  ISETP.GE.U32.AND P1, PT, R3, UR5, PT ;  /* 0x0000000503007c0c */ /* 0x000fda000bf26070 */
[----:B------:R-:W1:Y:S01]  /*0260*/  @!P1 S2R R11, SR_CgaCtaId ;  /* 0x00000000000b9919 */ /* 0x000e620000008800 */
[----:B0-----:R-:W-:-:S05]  /*0270*/  FADD R5, R5, R4 ;  /* 0x0000000405057221 */ /* 0x001fca0000000000 */
[----:B------:R-:W0:Y:S02]  /*0280*/  SHFL.DOWN PT, R2, R5, 0x8, 0x1f ;  /* 0x09001f0005027f89 */ /* 0x000e2400000e0000 */
[----:B0-----:R-:W-:Y:S01]  /*0290*/  FADD R6, R5, R2 ;  /* 0x0000000205067221 */ /* 0x001fe20000000000 */
[----:B------:R-:W-:-:S04]  /*02a0*/  LOP3.LUT P0, R2, R3, 0x1f, RZ, 0xc0, !PT ;  /* 0x0000001f03027812 */ /* 0x000fc8000780c0ff */
[----:B------:R-:W0:Y:S09]  /*02b0*/  SHFL.DOWN PT, R7, R6, 0x4, 0x1f ;  /* 0x08801f0006077f89 */ /* 0x000e3200000e0000 */
[----:B------:R-:W2:Y:S01]  /*02c0*/  @!P0 S2R R9, SR_CgaCtaId ;  /* 0x0000000000098919 */ /* 0x000ea20000008800 */
[----:B------:R-:W-:Y:S01]  /*02d0*/  @!P0 MOV R4, 0x400 ;  /* 0x0000040000048802 */ /* 0x000fe20000000f00 */
[----:B0-----:R-:W-:Y:S01]  /*02e0*/  FADD R7, R6, R7 ;  /* 0x0000000706077221 */ /* 0x001fe20000000000 */
[----:B------:R-:W-:-:S04]  /*02f0*/  @!P1 MOV R6, 0x400 ;  /* 0x0000040000069802 */ /* 0x000fc80000000f00 */
[----:B------:R-:W0:Y:S01]  /*0300*/  SHFL.DOWN PT, R8, R7, 0x2, 0x1f ;  /* 0x08401f0007087f89 */ /* 0x000e2200000e0000 */
[----:B-1----:R-:W-:Y:S02]  /*0310*/  @!P1 LEA R11, R11, R6, 0x18 ;  /* 0x000000060b0b9211 */ /* 0x002fe400078ec0ff */
[----:B--2---:R-:W-:-:S04]  /*0320*/  @!P0 LEA R4, R9, R4, 0x18 ;  /* 0x0000000409048211 */ /* 0x004fc800078ec0ff */
[----:B------:R-:W-:Y:S01]  /*0330*/  @!P0 LEA.HI R4, R3, R4, RZ, 0x1d ;  /* 0x0000000403048211 */ /* 0x000fe200078fe8ff */
[----:B0-----:R-:W-:-:S05]  /*0340*/  FADD R8, R7, R8 ;  /* 0x0000000807087221 */ /* 0x001fca0000000000 */
[----:B------:R-:W0:Y:S02]  /*0350*/  SHFL.DOWN PT, R5, R8, 0x1, 0x1f ;  /* 0x08201f0008057f89 */ /* 0x000e2400000e0000 */
[----:B0-----:R-:W-:Y:S01]  /*0360*/  FADD R7, R8, R5 ;  /* 0x0000000508077221 */ /* 0x001fe20000000000 */
[----:B------:R-:W-:Y:S02]  /*0370*/  @!P1 LEA R5, R2, R11, 0x2 ;  /* 0x0000000b02059211 */ /* 0x000fe400078e10ff */
[----:B------:R-:W-:Y:S02]  /*0380*/  MOV R2, RZ ;  /* 0x000000ff00027202 */ /* 0x000fe40000000f00 */
[----:B------:R0:W-:Y:S01]  /*0390*/  @!P0 STS [R4], R7 ;  /* 0x0000000704008388 */ /* 0x0001e20000000800 */
[----:B------:R-:W-:Y:S01]  /*03a0*/  BAR.SYNC.DEFER_BLOCKING 0x0 ;  /* 0x0000000000007b1d */ /* 0x000fe20000010000 */
[----:B------:R-:W-:-:S05]  /*03b0*/  ISETP.GT.U32.AND P0, PT, R3, 0x1f, PT ;  /* 0x0000001f0300780c */ /* 0x000fca0003f04070 */
[----:B------:R0:W1:Y:S08]  /*03c0*/  @!P1 LDS R2, [R5] ;  /* 0x0000000005029984 */ /* 0x0000700000000800 */
[----:B0-----:R-:W-:Y:S05]  /*03d0*/  @P0 EXIT ;  /* 0x000000000000094d */ /* 0x001fea0003800000 */
[----:B-1----:R-:W0:Y:S01]  /*03e0*/  SHFL.DOWN PT, R5, R2, 0x10, 0x1f ;  /* 0x0a001f0002057f89 */ /* 0x002e2200000e0000 */
[----:B------:R-:W-:Y:S01]  /*03f0*/  ISETP.NE.AND P0, PT, R3, RZ, PT ;  /* 0x000000ff0300720c */ /* 0x000fe20003f05270 */
[----:B0-----:R-:W-:-:S05]  /*0400*/  FADD R5, R5, R2 ;  /* 0x0000000205057221 */ /* 0x001fca0000000000 */
[----:B------:R-:W0:Y:S02]  /*0410*/  SHFL.DOWN PT, R4, R5, 0x8, 0x1f ;  /* 0x09001f0005047f89 */ /* 0x000e2400000e0000 */
[----:B0-----:R-:W-:-:S05]  /*0420*/  FADD R4, R5, R4 ;  /* 0x0000000405047221 */ /* 0x001fca0000000000 */
[----:B------:R-:W0:Y:S02]  /*0430*/  SHFL.DOWN PT, R7, R4, 0x4, 0x1f ;  /* 0x08801f0004077f89 */ /* 0x000e2400000e0000 */
[----:B0-----:R-:W-:-:S05]  /*0440*/  FADD R7, R4, R7 ;  /* 0x0000000704077221 */ /* 0x001fca0000000000 */
[----:B------:R-:W0:Y:S02]  /*0450*/  SHFL.DOWN PT, R6, R7, 0x2, 0x1f ;  /* 0x08401f0007067f89 */ /* 0x000e2400000e0000 */
[----:B0-----:R-:W-:-:S05]  /*0460*/  FADD R6, R7, R6 ;  /* 0x0000000607067221 */ /* 0x001fca0000000000 */
[----:B------:R0:W1:Y:S01]  /*0470*/  SHFL.DOWN PT, R9, R6, 0x1, 0x1f ;  /* 0x08201f0006097f89 */ /* 0x00006200000e0000 */
[----:B------:R-:W-:Y:S05]  /*0480*/  @P0 EXIT ;  /* 0x000000000000094d */ /* 0x000fea0003800000 */
[----:B------:R-:W2:Y:S01]  /*0490*/  LDC.64 R2, c[0x0][0x388] ;  /* 0x0000e200ff027b82 */ /* 0x000ea20000000a00 */
[----:B-1----:R-:W-:Y:S01]  /*04a0*/  FADD R9, R6, R9 ;  /* 0x0000000906097221 */ /* 0x002fe20000000000 */
[----:B--2---:R-:W-:-:S05]  /*04b0*/  IMAD.WIDE.U32 R2, R0, 0x4, R2 ;  /* 0x0000000400027825 */ /* 0x004fca00078e0002 */
[----:B------:R-:W-:Y:S01]  /*04c0*/  STG.E desc[UR6][R2.64], R9 ;  /* 0x0000000902007986 */ /* 0x000fe2000c101906 */
[----:B------:R-:W-:Y:S05]  /*04d0*/  EXIT ;  /* 0x000000000000794d */ /* 0x000fea0003800000 */
.L_x_4:
[----:B------:R-:W-:-:S00]  /*04e0*/  BRA `(.L_x_4) ;  /* 0xfffffffc00fc7947 */ /* 0x000fc0000383ffff */
[----:B------:R-:W-:-:S00]  /*04f0*/  NOP ;  /* 0x0000000000007918 */ /* 0x000fc00000000000 */
        /* <DEDUP_REMOVED lines=8> */
.L_x_5:


//--------------------- .nv.shared._Z9reduce_v8PfS_j --------------------------
	.section	.nv.shared._Z9reduce_v8PfS_j,"aw",@nobits
	.sectionflags	@""
	.align	4
.nv.shared._Z9reduce_v8PfS_j:
	.zero		1152


//--------------------- .nv.shared.reserved.0     --------------------------
	.section	.nv.shared.reserved.0,"aw",@nobits
	.weak		__nv_reservedSMEM_offset_0_alias
	.size		__nv_reservedSMEM_offset_0_alias, 0, 64
	.other		__nv_reservedSMEM_offset_0_alias,@"STO_CUDA_RESERVED_SHARED STV_DEFAULT"
__nv_reservedSMEM_offset_0_alias:
	.zero		0
	.zero		64


//--------------------- .nv.constant0._Z9reduce_v8PfS_j --------------------------
	.section	.nv.constant0._Z9reduce_v8PfS_j,"a",@progbits
	.sectionflags	@""
	.align	4
.nv.constant0._Z9reduce_v8PfS_j:
	.zero		916


//--------------------- SYMBOLS --------------------------

	.type		.nv.reservedSmem.offset0,@object
	.size		.nv.reservedSmem.offset0,0x4
	.type		.nv.reservedSmem.cap,@object
	.size		.nv.reservedSmem.cap,0x4
